//
// Generated by NVIDIA NVVM Compiler
//
// Compiler Build ID: CL-36424714
// Cuda compilation tools, release 13.0, V13.0.88
// Based on NVVM 20.0.0
//

.version 9.0
.target sm_100
.address_size 64

	// .globl	_Z10gemm_naiveiiiPKfS0_Pf

.visible .entry _Z10gemm_naiveiiiPKfS0_Pf(
	.param .u32 _Z10gemm_naiveiiiPKfS0_Pf_param_0,
	.param .u32 _Z10gemm_naiveiiiPKfS0_Pf_param_1,
	.param .u32 _Z10gemm_naiveiiiPKfS0_Pf_param_2,
	.param .u64 .ptr .align 1 _Z10gemm_naiveiiiPKfS0_Pf_param_3,
	.param .u64 .ptr .align 1 _Z10gemm_naiveiiiPKfS0_Pf_param_4,
	.param .u64 .ptr .align 1 _Z10gemm_naiveiiiPKfS0_Pf_param_5
)
{
	.reg .pred 	%p<13>;
	.reg .b32 	%r<41>;
	.reg .b32 	%f<68>;
	.reg .b64 	%rd<53>;

	ld.param.u32 	%r20, [_Z10gemm_naiveiiiPKfS0_Pf_param_0];
	ld.param.u32 	%r18, [_Z10gemm_naiveiiiPKfS0_Pf_param_1];
	ld.param.u32 	%r19, [_Z10gemm_naiveiiiPKfS0_Pf_param_2];
	ld.param.u64 	%rd7, [_Z10gemm_naiveiiiPKfS0_Pf_param_3];
	ld.param.u64 	%rd8, [_Z10gemm_naiveiiiPKfS0_Pf_param_4];
	ld.param.u64 	%rd6, [_Z10gemm_naiveiiiPKfS0_Pf_param_5];
	cvta.to.global.u64 	%rd1, %rd8;
	cvta.to.global.u64 	%rd2, %rd7;
	mov.u32 	%r21, %ctaid.y;
	mov.u32 	%r22, %ntid.y;
	mov.u32 	%r23, %tid.y;
	mad.lo.s32 	%r1, %r21, %r22, %r23;
	mov.u32 	%r24, %ctaid.x;
	mov.u32 	%r25, %ntid.x;
	mov.u32 	%r26, %tid.x;
	mad.lo.s32 	%r2, %r24, %r25, %r26;
	setp.ge.s32 	%p1, %r1, %r20;
	setp.ge.s32 	%p2, %r2, %r18;
	or.pred  	%p3, %p1, %p2;
	@%p3 bra 	$L__BB0_14;
	setp.lt.s32 	%p4, %r19, 1;
	mov.f32 	%f67, 0f00000000;
	@%p4 bra 	$L__BB0_13;
	mul.lo.s32 	%r3, %r19, %r1;
	and.b32  	%r4, %r19, 7;
	setp.lt.u32 	%p5, %r19, 8;
	mov.f32 	%f67, 0f00000000;
	mov.b32 	%r39, 0;
	@%p5 bra 	$L__BB0_5;
	and.b32  	%r39, %r19, 2147483640;
	neg.s32 	%r37, %r39;
	shl.b32 	%r7, %r18, 3;
	mul.wide.u32 	%rd9, %r3, 4;
	add.s64 	%rd10, %rd9, %rd2;
	add.s64 	%rd52, %rd10, 16;
	mov.f32 	%f67, 0f00000000;
	mul.wide.s32 	%rd13, %r18, 4;
	mov.u32 	%r36, %r2;
$L__BB0_4:
	.pragma "nounroll";
	ld.global.f32 	%f17, [%rd52+-16];
	mul.wide.s32 	%rd11, %r36, 4;
	add.s64 	%rd12, %rd1, %rd11;
	ld.global.f32 	%f18, [%rd12];
	fma.rn.f32 	%f19, %f17, %f18, %f67;
	ld.global.f32 	%f20, [%rd52+-12];
	add.s64 	%rd14, %rd12, %rd13;
	ld.global.f32 	%f21, [%rd14];
	fma.rn.f32 	%f22, %f20, %f21, %f19;
	ld.global.f32 	%f23, [%rd52+-8];
	add.s64 	%rd15, %rd14, %rd13;
	ld.global.f32 	%f24, [%rd15];
	fma.rn.f32 	%f25, %f23, %f24, %f22;
	ld.global.f32 	%f26, [%rd52+-4];
	add.s64 	%rd16, %rd15, %rd13;
	ld.global.f32 	%f27, [%rd16];
	fma.rn.f32 	%f28, %f26, %f27, %f25;
	ld.global.f32 	%f29, [%rd52];
	add.s64 	%rd17, %rd16, %rd13;
	ld.global.f32 	%f30, [%rd17];
	fma.rn.f32 	%f31, %f29, %f30, %f28;
	ld.global.f32 	%f32, [%rd52+4];
	add.s64 	%rd18, %rd17, %rd13;
	ld.global.f32 	%f33, [%rd18];
	fma.rn.f32 	%f34, %f32, %f33, %f31;
	ld.global.f32 	%f35, [%rd52+8];
	add.s64 	%rd19, %rd18, %rd13;
	ld.global.f32 	%f36, [%rd19];
	fma.rn.f32 	%f37, %f35, %f36, %f34;
	ld.global.f32 	%f38, [%rd52+12];
	add.s64 	%rd20, %rd19, %rd13;
	ld.global.f32 	%f39, [%rd20];
	fma.rn.f32 	%f67, %f38, %f39, %f37;
	add.s32 	%r37, %r37, 8;
	add.s32 	%r36, %r36, %r7;
	add.s64 	%rd52, %rd52, 32;
	setp.ne.s32 	%p6, %r37, 0;
	@%p6 bra 	$L__BB0_4;
$L__BB0_5:
	setp.eq.s32 	%p7, %r4, 0;
	@%p7 bra 	$L__BB0_13;
	and.b32  	%r13, %r19, 3;
	setp.lt.u32 	%p8, %r4, 4;
	@%p8 bra 	$L__BB0_8;
	add.s32 	%r28, %r39, %r3;
	mul.wide.u32 	%rd21, %r28, 4;
	add.s64 	%rd22, %rd2, %rd21;
	ld.global.f32 	%f41, [%rd22];
	mad.lo.s32 	%r29, %r39, %r18, %r2;
	mul.wide.s32 	%rd23, %r29, 4;
	add.s64 	%rd24, %rd1, %rd23;
	ld.global.f32 	%f42, [%rd24];
	fma.rn.f32 	%f43, %f41, %f42, %f67;
	cvt.u64.u32 	%rd25, %r3;
	cvt.u64.u32 	%rd26, %r39;
	add.s64 	%rd27, %rd26, %rd25;
	shl.b64 	%rd28, %rd27, 2;
	add.s64 	%rd29, %rd2, %rd28;
	ld.global.f32 	%f44, [%rd29+4];
	mul.wide.s32 	%rd30, %r18, 4;
	add.s64 	%rd31, %rd24, %rd30;
	ld.global.f32 	%f45, [%rd31];
	fma.rn.f32 	%f46, %f44, %f45, %f43;
	ld.global.f32 	%f47, [%rd29+8];
	add.s64 	%rd32, %rd31, %rd30;
	ld.global.f32 	%f48, [%rd32];
	fma.rn.f32 	%f49, %f47, %f48, %f46;
	ld.global.f32 	%f50, [%rd29+12];
	add.s64 	%rd33, %rd32, %rd30;
	ld.global.f32 	%f51, [%rd33];
	fma.rn.f32 	%f67, %f50, %f51, %f49;
	add.s32 	%r39, %r39, 4;
$L__BB0_8:
	setp.eq.s32 	%p9, %r13, 0;
	@%p9 bra 	$L__BB0_13;
	setp.eq.s32 	%p10, %r13, 1;
	@%p10 bra 	$L__BB0_11;
	add.s32 	%r30, %r39, %r3;
	mul.wide.u32 	%rd34, %r30, 4;
	add.s64 	%rd35, %rd2, %rd34;
	ld.global.f32 	%f53, [%rd35];
	mad.lo.s32 	%r31, %r39, %r18, %r2;
	mul.wide.s32 	%rd36, %r31, 4;
	add.s64 	%rd37, %rd1, %rd36;
	ld.global.f32 	%f54, [%rd37];
	fma.rn.f32 	%f55, %f53, %f54, %f67;
	cvt.u64.u32 	%rd38, %r3;
	cvt.u64.u32 	%rd39, %r39;
	add.s64 	%rd40, %rd39, %rd38;
	shl.b64 	%rd41, %rd40, 2;
	add.s64 	%rd42, %rd2, %rd41;
	ld.global.f32 	%f56, [%rd42+4];
	mul.wide.s32 	%rd43, %r18, 4;
	add.s64 	%rd44, %rd37, %rd43;
	ld.global.f32 	%f57, [%rd44];
	fma.rn.f32 	%f67, %f56, %f57, %f55;
	add.s32 	%r39, %r39, 2;
$L__BB0_11:
	and.b32  	%r32, %r19, 1;
	setp.eq.b32 	%p11, %r32, 1;
	not.pred 	%p12, %p11;
	@%p12 bra 	$L__BB0_13;
	add.s32 	%r33, %r39, %r3;
	mul.wide.u32 	%rd45, %r33, 4;
	add.s64 	%rd46, %rd2, %rd45;
	ld.global.f32 	%f58, [%rd46];
	mad.lo.s32 	%r34, %r39, %r18, %r2;
	mul.wide.s32 	%rd47, %r34, 4;
	add.s64 	%rd48, %rd1, %rd47;
	ld.global.f32 	%f59, [%rd48];
	fma.rn.f32 	%f67, %f58, %f59, %f67;
$L__BB0_13:
	mad.lo.s32 	%r35, %r18, %r1, %r2;
	cvta.to.global.u64 	%rd49, %rd6;
	mul.wide.s32 	%rd50, %r35, 4;
	add.s64 	%rd51, %rd49, %rd50;
	st.global.f32 	[%rd51], %f67;
$L__BB0_14:
	ret;

}


// ===== COMPILED SASS (sm_100) =====

	.target	sm_100

	.elftype	@"ET_EXEC"


//--------------------- .note.nv.tkinfo           --------------------------
	.section	.note.nv.tkinfo,"",@"SHT_NOTE"
	.sectionflags	@"SHF_NOTE_NV_TKINFO"
	.tkinfo
        /*0018*/ 	.word	0x00000002
        /*0030*/ 	.string	""
        /*0030*/ 	.string	"ptxas"
        /*0030*/ 	.string	"Cuda compilation tools, release 13.0, V13.0.88"
        /*0030*/ 	.string	"Build cuda_13.0.r13.0/compiler.36424714_0"
        /*0030*/ 	.string	"-arch sm_100 -m 64 "



//--------------------- .note.nv.cuinfo           --------------------------
	.section	.note.nv.cuinfo,"",@"SHT_NOTE"
	.sectionflags	@"SHF_NOTE_NV_CUINFO"
        /*0018*/ 	.short	0x0002
        /*001a*/ 	.short	0x0064
        /*001c*/ 	.short	0x0082
	.zero		2


//--------------------- .nv.info                  --------------------------
	.section	.nv.info,"",@"SHT_CUDA_INFO"
	.align	4


	//----- nvinfo : EIATTR_REGCOUNT
	.align		4
        /*0000*/ 	.byte	0x04, 0x2f
        /*0002*/ 	.short	(.L_1 - .L_0)
	.align		4
.L_0:
        /*0004*/ 	.word	index@(_Z10gemm_naiveiiiPKfS0_Pf)
        /*0008*/ 	.word	0x00000020


	//----- nvinfo : EIATTR_FRAME_SIZE
	.align		4
.L_1:
        /*000c*/ 	.byte	0x04, 0x11
        /*000e*/ 	.short	(.L_3 - .L_2)
	.align		4
.L_2:
        /*0010*/ 	.word	index@(_Z10gemm_naiveiiiPKfS0_Pf)
        /*0014*/ 	.word	0x00000000


	//----- nvinfo : EIATTR_MIN_STACK_SIZE
	.align		4
.L_3:
        /*0018*/ 	.byte	0x04, 0x12
        /*001a*/ 	.short	(.L_5 - .L_4)
	.align		4
.L_4:
        /*001c*/ 	.word	index@(_Z10gemm_naiveiiiPKfS0_Pf)
        /*0020*/ 	.word	0x00000000
.L_5:


//--------------------- .nv.compat                --------------------------
	.section	.nv.compat,"",@"SHT_CUDA_COMPAT_INFO"
	.align	4
        /*0000*/ 	.byte	0x02, 0x09, 0x00, 0x00, 0x02, 0x02, 0x01, 0x00, 0x02, 0x05, 0x05, 0x00, 0x03, 0x07, 0x01, 0x01
        /*0010*/ 	.byte	0x02, 0x03, 0x00, 0x00, 0x02, 0x06, 0x01, 0x00, 0x04, 0x0b, 0x08, 0x00, 0x09, 0x00, 0x00, 0x00
        /*0020*/ 	.byte	0x00, 0x00, 0x00, 0x00


//--------------------- .nv.info._Z10gemm_naiveiiiPKfS0_Pf --------------------------
	.section	.nv.info._Z10gemm_naiveiiiPKfS0_Pf,"",@"SHT_CUDA_INFO"
	.sectionflags	@""
	.align	4


	//----- nvinfo : EIATTR_CUDA_API_VERSION
	.align		4
        /*0000*/ 	.byte	0x04, 0x37
        /*0002*/ 	.short	(.L_7 - .L_6)
.L_6:
        /*0004*/ 	.word	0x00000082


	//----- nvinfo : EIATTR_KPARAM_INFO
	.align		4
.L_7:
        /*0008*/ 	.byte	0x04, 0x17
        /*000a*/ 	.short	(.L_9 - .L_8)
.L_8:
        /*000c*/ 	.word	0x00000000
        /*0010*/ 	.short	0x0005
        /*0012*/ 	.short	0x0020
        /*0014*/ 	.byte	0x00, 0xf5, 0x21, 0x00


	//----- nvinfo : EIATTR_KPARAM_INFO
	.align		4
.L_9:
        /*0018*/ 	.byte	0x04, 0x17
        /*001a*/ 	.short	(.L_11 - .L_10)
.L_10:
        /*001c*/ 	.word	0x00000000
        /*0020*/ 	.short	0x0004
        /*0022*/ 	.short	0x0018
        /*0024*/ 	.byte	0x00, 0xf5, 0x21, 0x00


	//----- nvinfo : EIATTR_KPARAM_INFO
	.align		4
.L_11:
        /*0028*/ 	.byte	0x04, 0x17
        /*002a*/ 	.short	(.L_13 - .L_12)
.L_12:
        /*002c*/ 	.word	0x00000000
        /*0030*/ 	.short	0x0003
        /*0032*/ 	.short	0x0010
        /*0034*/ 	.byte	0x00, 0xf5, 0x21, 0x00


	//----- nvinfo : EIATTR_KPARAM_INFO
	.align		4
.L_13:
        /*0038*/ 	.byte	0x04, 0x17
        /*003a*/ 	.short	(.L_15 - .L_14)
.L_14:
        /*003c*/ 	.word	0x00000000
        /*0040*/ 	.short	0x0002
        /*0042*/ 	.short	0x0008
        /*0044*/ 	.byte	0x00, 0xf0, 0x11, 0x00


	//----- nvinfo : EIATTR_KPARAM_INFO
	.align		4
.L_15:
        /*0048*/ 	.byte	0x04, 0x17
        /*004a*/ 	.short	(.L_17 - .L_16)
.L_16:
        /*004c*/ 	.word	0x00000000
        /*0050*/ 	.short	0x0001
        /*0052*/ 	.short	0x0004
        /*0054*/ 	.byte	0x00, 0xf0, 0x11, 0x00


	//----- nvinfo : EIATTR_KPARAM_INFO
	.align		4
.L_17:
        /*0058*/ 	.byte	0x04, 0x17
        /*005a*/ 	.short	(.L_19 - .L_18)
.L_18:
        /*005c*/ 	.word	0x00000000
        /*0060*/ 	.short	0x0000
        /*0062*/ 	.short	0x0000
        /*0064*/ 	.byte	0x00, 0xf0, 0x11, 0x00


	//----- nvinfo : EIATTR_SPARSE_MMA_MASK
	.align		4
.L_19:
        /*0068*/ 	.byte	0x03, 0x50
        /*006a*/ 	.short	0x0000


	//----- nvinfo : EIATTR_MAXREG_COUNT
	.align		4
        /*006c*/ 	.byte	0x03, 0x1b
        /*006e*/ 	.short	0x00ff


	//----- nvinfo : EIATTR_MERCURY_ISA_VERSION
	.align		4
        /*0070*/ 	.byte	0x03, 0x5f
        /*0072*/ 	.short	0x0101


	//----- nvinfo : EIATTR_VRC_CTA_INIT_COUNT
	.align		4
        /*0074*/ 	.byte	0x02, 0x4a
	.zero		1
	.zero		1


	//----- nvinfo : EIATTR_EXIT_INSTR_OFFSETS
	.align		4
        /*0078*/ 	.byte	0x04, 0x1c
        /*007a*/ 	.short	(.L_21 - .L_20)


	//   ....[0]....
.L_20:
        /*007c*/ 	.word	0x000000c0


	//   ....[1]....
        /*0080*/ 	.word	0x000008e0


	//----- nvinfo : EIATTR_CBANK_PARAM_SIZE
	.align		4
.L_21:
        /*0084*/ 	.byte	0x03, 0x19
        /*0086*/ 	.short	0x0028


	//----- nvinfo : EIATTR_PARAM_CBANK
	.align		4
        /*0088*/ 	.byte	0x04, 0x0a
        /*008a*/ 	.short	(.L_23 - .L_22)
	.align		4
.L_22:
        /*008c*/ 	.word	index@(.nv.constant0._Z10gemm_naiveiiiPKfS0_Pf)
        /*0090*/ 	.short	0x0380
        /*0092*/ 	.short	0x0028


	//----- nvinfo : EIATTR_SW_WAR
	.align		4
.L_23:
        /*0094*/ 	.byte	0x04, 0x36
        /*0096*/ 	.short	(.L_25 - .L_24)
.L_24:
        /*0098*/ 	.word	0x00000008
.L_25:


//--------------------- .nv.callgraph             --------------------------
	.section	.nv.callgraph,"",@"SHT_CUDA_CALLGRAPH"
	.align	4
	.sectionentsize	8
	.align		4
        /*0000*/ 	.word	0x00000000
	.align		4
        /*0004*/ 	.word	0xffffffff
	.align		4
        /*0008*/ 	.word	0x00000000
	.align		4
        /*000c*/ 	.word	0xfffffffe
	.align		4
        /*0010*/ 	.word	0x00000000
	.align		4
        /*0014*/ 	.word	0xfffffffd
	.align		4
        /*0018*/ 	.word	0x00000000
	.align		4
        /*001c*/ 	.word	0xfffffffc


//--------------------- .text._Z10gemm_naiveiiiPKfS0_Pf --------------------------
	.section	.text._Z10gemm_naiveiiiPKfS0_Pf,"ax",@progbits
	.align	128
        .global         _Z10gemm_naiveiiiPKfS0_Pf
        .type           _Z10gemm_naiveiiiPKfS0_Pf,@function
        .size           _Z10gemm_naiveiiiPKfS0_Pf,(.L_x_5 - _Z10gemm_naiveiiiPKfS0_Pf)
        .other          _Z10gemm_naiveiiiPKfS0_Pf,@"STO_CUDA_ENTRY STV_DEFAULT"
_Z10gemm_naiveiiiPKfS0_Pf:
.text._Z10gemm_naiveiiiPKfS0_Pf:
[----:B------:R-:W-:Y:S01]  /*0000*/  LDC R1, c[0x0][0x37c] ;  /* 0x0000df00ff017b82 */ /* 0x000fe20000000800 */
[----:B------:R-:W0:Y:S07]  /*0010*/  S2R R5, SR_TID.X ;  /* 0x0000000000057919 */ /* 0x000e2e0000002100 */
[----:B------:R-:W1:Y:S01]  /*0020*/  LDC R19, c[0x0][0x364] ;  /* 0x0000d900ff137b82 */ /* 0x000e620000000800 */
[----:B------:R-:W1:Y:S07]  /*0030*/  S2R R4, SR_TID.Y ;  /* 0x0000000000047919 */ /* 0x000e6e0000002200 */
[----:B------:R-:W0:Y:S08]  /*0040*/  S2UR UR5, SR_CTAID.X ;  /* 0x00000000000579c3 */ /* 0x000e300000002500 */
[----:B------:R-:W0:Y:S08]  /*0050*/  LDC R0, c[0x0][0x360] ;  /* 0x0000d800ff007b82 */ /* 0x000e300000000800 */
[----:B------:R-:W1:Y:S08]  /*0060*/  S2UR UR4, SR_CTAID.Y ;  /* 0x00000000000479c3 */ /* 0x000e700000002600 */
[----:B------:R-:W2:Y:S01]  /*0070*/  LDC.64 R2, c[0x0][0x380] ;  /* 0x0000e000ff027b82 */ /* 0x000ea20000000a00 */
[----:B0-----:R-:W-:-:S02]  /*0080*/  IMAD R0, R0, UR5, R5 ;  /* 0x0000000500007c24 */ /* 0x001fc4000f8e0205 */
[----:B-1----:R-:W-:-:S03]  /*0090*/  IMAD R19, R19, UR4, R4 ;  /* 0x0000000413137c24 */ /* 0x002fc6000f8e0204 */
[----:B--2---:R-:W-:-:S04]  /*00a0*/  ISETP.GE.AND P0, PT, R0, R3, PT ;  /* 0x000000030000720c */ /* 0x004fc80003f06270 */
[----:B------:R-:W-:-:S13]  /*00b0*/  ISETP.GE.OR P0, PT, R19, R2, P0 ;  /* 0x000000021300720c */ /* 0x000fda0000706670 */
[----:B------:R-:W-:Y:S05]  /*00c0*/  @P0 EXIT ;  /* 0x000000000000094d */ /* 0x000fea0003800000 */
[----:B------:R-:W0:Y:S01]  /*00d0*/  LDC R2, c[0x0][0x388] ;  /* 0x0000e200ff027b82 */ /* 0x000e220000000800 */
[----:B------:R-:W1:Y:S01]  /*00e0*/  LDCU.64 UR4, c[0x0][0x358] ;  /* 0x00006b00ff0477ac */ /* 0x000e620008000a00 */
[----:B------:R-:W-:Y:S01]  /*00f0*/  HFMA2 R24, -RZ, RZ, 0, 0 ;  /* 0x00000000ff187431 */ /* 0x000fe200000001ff */
[----:B0-----:R-:W-:-:S13]  /*0100*/  ISETP.GE.AND P0, PT, R2, 0x1, PT ;  /* 0x000000010200780c */ /* 0x001fda0003f06270 */
[----:B-1----:R-:W-:Y:S05]  /*0110*/  @!P0 BRA `(.L_x_0) ;  /* 0x0000000400e08947 */ /* 0x002fea0003800000 */
[C---:B------:R-:W-:Y:S01]  /*0120*/  ISETP.GE.U32.AND P1, PT, R2.reuse, 0x8, PT ;  /* 0x000000080200780c */ /* 0x040fe20003f26070 */
[----:B------:R-:W-:Y:S01]  /*0130*/  IMAD R20, R19, R2, RZ ;  /* 0x0000000213147224 */ /* 0x000fe200078e02ff */
[----:B------:R-:W-:Y:S02]  /*0140*/  LOP3.LUT R27, R2, 0x7, RZ, 0xc0, !PT ;  /* 0x00000007021b7812 */ /* 0x000fe400078ec0ff */
[----:B------:R-:W-:Y:S02]  /*0150*/  MOV R24, RZ ;  /* 0x000000ff00187202 */ /* 0x000fe40000000f00 */
[----:B------:R-:W-:Y:S02]  /*0160*/  ISETP.NE.AND P0, PT, R27, RZ, PT ;  /* 0x000000ff1b00720c */ /* 0x000fe40003f05270 */
[----:B------:R-:W-:-:S05]  /*0170*/  MOV R21, RZ ;  /* 0x000000ff00157202 */ /* 0x000fca0000000f00 */
[----:B------:R-:W-:Y:S06]  /*0180*/  @!P1 BRA `(.L_x_1) ;  /* 0x0000000000c49947 */ /* 0x000fec0003800000 */
[----:B------:R-:W0:Y:S01]  /*0190*/  LDC.64 R4, c[0x0][0x390] ;  /* 0x0000e400ff047b82 */ /* 0x000e220000000a00 */
[----:B------:R-:W-:Y:S02]  /*01a0*/  LOP3.LUT R21, R2, 0x7ffffff8, RZ, 0xc0, !PT ;  /* 0x7ffffff802157812 */ /* 0x000fe400078ec0ff */
[----:B------:R-:W-:Y:S02]  /*01b0*/  MOV R24, RZ ;  /* 0x000000ff00187202 */ /* 0x000fe40000000f00 */
[----:B------:R-:W-:Y:S02]  /*01c0*/  MOV R18, R0 ;  /* 0x0000000000127202 */ /* 0x000fe40000000f00 */
[----:B------:R-:W-:Y:S01]  /*01d0*/  IADD3 R22, PT, PT, -R21, RZ, RZ ;  /* 0x000000ff15167210 */ /* 0x000fe20007ffe1ff */
[----:B0-----:R-:W-:-:S03]  /*01e0*/  IMAD.WIDE.U32 R4, R20, 0x4, R4 ;  /* 0x0000000414047825 */ /* 0x001fc600078e0004 */
[----:B------:R-:W-:-:S04]  /*01f0*/  IADD3 R6, P1, PT, R4, 0x10, RZ ;  /* 0x0000001004067810 */ /* 0x000fc80007f3e0ff */
[----:B------:R-:W-:-:S09]  /*0200*/  IADD3.X R7, PT, PT, RZ, R5, RZ, P1, !PT ;  /* 0x00000005ff077210 */ /* 0x000fd20000ffe4ff */
.L_x_2:
[----:B------:R-:W0:Y:S01]  /*0210*/  LDC.64 R16, c[0x0][0x398] ;  /* 0x0000e600ff107b82 */ /* 0x000e220000000a00 */
[----:B------:R-:W-:Y:S02]  /*0220*/  MOV R4, R6 ;  /* 0x0000000600047202 */ /* 0x000fe40000000f00 */
[----:B------:R-:W-:-:S05]  /*0230*/  MOV R5, R7 ;  /* 0x0000000700057202 */ /* 0x000fca0000000f00 */
[----:B------:R-:W2:Y:S04]  /*0240*/  LDG.E R25, desc[UR4][R4.64+-0x10] ;  /* 0xfffff00404197981 */ /* 0x000ea8000c1e1900 */
[----:B------:R-:W3:Y:S04]  /*0250*/  LDG.E R23, desc[UR4][R4.64+-0xc] ;  /* 0xfffff40404177981 */ /* 0x000ee8000c1e1900 */
[----:B------:R-:W4:Y:S04]  /*0260*/  LDG.E R29, desc[UR4][R4.64+-0x8] ;  /* 0xfffff804041d7981 */ /* 0x000f28000c1e1900 */
[----:B------:R-:W5:Y:S01]  /*0270*/  LDG.E R28, desc[UR4][R4.64+-0x4] ;  /* 0xfffffc04041c7981 */ /* 0x000f62000c1e1900 */
[----:B0-----:R-:W-:-:S05]  /*0280*/  IMAD.WIDE R16, R18, 0x4, R16 ;  /* 0x0000000412107825 */ /* 0x001fca00078e0210 */
[----:B------:R0:W2:Y:S01]  /*0290*/  LDG.E R26, desc[UR4][R16.64] ;  /* 0x00000004101a7981 */ /* 0x0000a2000c1e1900 */
[----:B------:R-:W-:-:S04]  /*02a0*/  IMAD.WIDE R14, R3, 0x4, R16 ;  /* 0x00000004030e7825 */ /* 0x000fc800078e0210 */
[C---:B------:R-:W-:Y:S02]  /*02b0*/  IMAD.WIDE R6, R3.reuse, 0x4, R14 ;  /* 0x0000000403067825 */ /* 0x040fe400078e020e */
[----:B------:R-:W3:Y:S02]  /*02c0*/  LDG.E R14, desc[UR4][R14.64] ;  /* 0x000000040e0e7981 */ /* 0x000ee4000c1e1900 */
[C---:B------:R-:W-:Y:S02]  /*02d0*/  IMAD.WIDE R10, R3.reuse, 0x4, R6 ;  /* 0x00000004030a7825 */ /* 0x040fe400078e0206 */
[----:B------:R-:W4:Y:S02]  /*02e0*/  LDG.E R6, desc[UR4][R6.64] ;  /* 0x0000000406067981 */ /* 0x000f24000c1e1900 */
[C---:B------:R-:W-:Y:S02]  /*02f0*/  IMAD.WIDE R8, R3.reuse, 0x4, R10 ;  /* 0x0000000403087825 */ /* 0x040fe400078e020a */
[----:B------:R-:W5:Y:S02]  /*0300*/  LDG.E R10, desc[UR4][R10.64] ;  /* 0x000000040a0a7981 */ /* 0x000f64000c1e1900 */
[----:B------:R-:W-:-:S02]  /*0310*/  IMAD.WIDE R12, R3, 0x4, R8 ;  /* 0x00000004030c7825 */ /* 0x000fc400078e0208 */
[----:B------:R-:W5:Y:S04]  /*0320*/  LDG.E R7, desc[UR4][R4.64] ;  /* 0x0000000404077981 */ /* 0x000f68000c1e1900 */
[----:B------:R-:W5:Y:S01]  /*0330*/  LDG.E R8, desc[UR4][R8.64] ;  /* 0x0000000408087981 */ /* 0x000f62000c1e1900 */
[----:B0-----:R-:W-:-:S03]  /*0340*/  IMAD.WIDE R16, R3, 0x4, R12 ;  /* 0x0000000403107825 */ /* 0x001fc600078e020c */
[----:B------:R-:W5:Y:S04]  /*0350*/  LDG.E R12, desc[UR4][R12.64] ;  /* 0x000000040c0c7981 */ /* 0x000f68000c1e1900 */
[----:B------:R-:W5:Y:S04]  /*0360*/  LDG.E R15, desc[UR4][R16.64] ;  /* 0x00000004100f7981 */ /* 0x000f68000c1e1900 */
[----:B------:R-:W5:Y:S04]  /*0370*/  LDG.E R9, desc[UR4][R4.64+0x4] ;  /* 0x0000040404097981 */ /* 0x000f68000c1e1900 */
[----:B------:R-:W5:Y:S01]  /*0380*/  LDG.E R11, desc[UR4][R4.64+0xc] ;  /* 0x00000c04040b7981 */ /* 0x000f62000c1e1900 */
[----:B--2---:R-:W-:Y:S01]  /*0390*/  FFMA R26, R25, R26, R24 ;  /* 0x0000001a191a7223 */ /* 0x004fe20000000018 */
[----:B------:R-:W-:-:S02]  /*03a0*/  IMAD.WIDE R24, R3, 0x4, R16 ;  /* 0x0000000403187825 */ /* 0x000fc400078e0210 */
[----:B------:R-:W2:Y:S04]  /*03b0*/  LDG.E R16, desc[UR4][R4.64+0x8] ;  /* 0x0000080404107981 */ /* 0x000ea8000c1e1900 */
[----:B------:R-:W2:Y:S01]  /*03c0*/  LDG.E R24, desc[UR4][R24.64] ;  /* 0x0000000418187981 */ /* 0x000ea2000c1e1900 */
[----:B---3--:R-:W-:Y:S01]  /*03d0*/  FFMA R14, R23, R14, R26 ;  /* 0x0000000e170e7223 */ /* 0x008fe2000000001a */
[----:B------:R-:W-:-:S03]  /*03e0*/  IADD3 R22, PT, PT, R22, 0x8, RZ ;  /* 0x0000000816167810 */ /* 0x000fc60007ffe0ff */
[----:B----4-:R-:W-:Y:S01]  /*03f0*/  FFMA R29, R29, R6, R14 ;  /* 0x000000061d1d7223 */ /* 0x010fe2000000000e */
[----:B------:R-:W-:-:S03]  /*0400*/  ISETP.NE.AND P1, PT, R22, RZ, PT ;  /* 0x000000ff1600720c */ /* 0x000fc60003f25270 */
[----:B-----5:R-:W-:Y:S01]  /*0410*/  FFMA R10, R28, R10, R29 ;  /* 0x0000000a1c0a7223 */ /* 0x020fe2000000001d */
[----:B------:R-:W-:-:S03]  /*0420*/  IADD3 R6, P2, PT, R4, 0x20, RZ ;  /* 0x0000002004067810 */ /* 0x000fc60007f5e0ff */
[----:B------:R-:W-:Y:S01]  /*0430*/  FFMA R8, R7, R8, R10 ;  /* 0x0000000807087223 */ /* 0x000fe2000000000a */
[----:B------:R-:W-:Y:S02]  /*0440*/  IADD3.X R7, PT, PT, RZ, R5, RZ, P2, !PT ;  /* 0x00000005ff077210 */ /* 0x000fe400017fe4ff */
[----:B------:R-:W-:Y:S01]  /*0450*/  LEA R18, R3, R18, 0x3 ;  /* 0x0000001203127211 */ /* 0x000fe200078e18ff */
[----:B------:R-:W-:-:S04]  /*0460*/  FFMA R9, R9, R12, R8 ;  /* 0x0000000c09097223 */ /* 0x000fc80000000008 */
[----:B--2---:R-:W-:-:S04]  /*0470*/  FFMA R16, R16, R15, R9 ;  /* 0x0000000f10107223 */ /* 0x004fc80000000009 */
[----:B------:R-:W-:Y:S01]  /*0480*/  FFMA R24, R11, R24, R16 ;  /* 0x000000180b187223 */ /* 0x000fe20000000010 */
[----:B------:R-:W-:Y:S06]  /*0490*/  @P1 BRA `(.L_x_2) ;  /* 0xfffffffc005c1947 */ /* 0x000fec000383ffff */
.L_x_1:
[----:B------:R-:W-:Y:S05]  /*04a0*/  @!P0 BRA `(.L_x_0) ;  /* 0x0000000000fc8947 */ /* 0x000fea0003800000 */
[----:B------:R-:W-:Y:S02]  /*04b0*/  ISETP.GE.U32.AND P1, PT, R27, 0x4, PT ;  /* 0x000000041b00780c */ /* 0x000fe40003f26070 */
[----:B------:R-:W-:-:S04]  /*04c0*/  LOP3.LUT R16, R2, 0x3, RZ, 0xc0, !PT ;  /* 0x0000000302107812 */ /* 0x000fc800078ec0ff */
[----:B------:R-:W-:-:S07]  /*04d0*/  ISETP.NE.AND P0, PT, R16, RZ, PT ;  /* 0x000000ff1000720c */ /* 0x000fce0003f05270 */
[----:B------:R-:W-:Y:S06]  /*04e0*/  @!P1 BRA `(.L_x_3) ;  /* 0x00000000006c9947 */ /* 0x000fec0003800000 */
[----:B------:R-:W0:Y:S01]  /*04f0*/  LDC.64 R6, c[0x0][0x398] ;  /* 0x0000e600ff067b82 */ /* 0x000e220000000a00 */
[----:B------:R-:W1:Y:S01]  /*0500*/  LDCU.64 UR6, c[0x0][0x390] ;  /* 0x00007200ff0677ac */ /* 0x000e620008000a00 */
[----:B------:R-:W-:Y:S01]  /*0510*/  IMAD R9, R21, R3, R0 ;  /* 0x0000000315097224 */ /* 0x000fe200078e0200 */
[CC--:B------:R-:W-:Y:S02]  /*0520*/  IADD3 R5, PT, PT, R20.reuse, R21.reuse, RZ ;  /* 0x0000001514057210 */ /* 0x0c0fe40007ffe0ff */
[----:B------:R-:W-:-:S03]  /*0530*/  IADD3 R10, P1, PT, R20, R21, RZ ;  /* 0x00000015140a7210 */ /* 0x000fc60007f3e0ff */
[----:B------:R-:W2:Y:S01]  /*0540*/  LDC.64 R14, c[0x0][0x390] ;  /* 0x0000e400ff0e7b82 */ /* 0x000ea20000000a00 */
[----:B0-----:R-:W-:-:S04]  /*0550*/  IMAD.WIDE R6, R9, 0x4, R6 ;  /* 0x0000000409067825 */ /* 0x001fc800078e0206 */
[----:B------:R-:W-:Y:S02]  /*0560*/  IMAD.WIDE R8, R3, 0x4, R6 ;  /* 0x0000000403087825 */ /* 0x000fe400078e0206 */
[----:B------:R-:W3:Y:S02]  /*0570*/  LDG.E R6, desc[UR4][R6.64] ;  /* 0x0000000406067981 */ /* 0x000ee4000c1e1900 */
[----:B--2---:R-:W-:Y:S01]  /*0580*/  IMAD.WIDE.U32 R14, R5, 0x4, R14 ;  /* 0x00000004050e7825 */ /* 0x004fe200078e000e */
[----:B------:R-:W-:Y:S02]  /*0590*/  IADD3.X R5, PT, PT, RZ, RZ, RZ, P1, !PT ;  /* 0x000000ffff057210 */ /* 0x000fe40000ffe4ff */
[----:B-1----:R-:W-:-:S03]  /*05a0*/  LEA R4, P1, R10, UR6, 0x2 ;  /* 0x000000060a047c11 */ /* 0x002fc6000f8210ff */
[----:B------:R-:W3:Y:S01]  /*05b0*/  LDG.E R15, desc[UR4][R14.64] ;  /* 0x000000040e0f7981 */ /* 0x000ee2000c1e1900 */
[----:B------:R-:W-:Y:S01]  /*05c0*/  LEA.HI.X R5, R10, UR7, R5, 0x2, P1 ;  /* 0x000000070a057c11 */ /* 0x000fe200088f1405 */
[C---:B------:R-:W-:Y:S02]  /*05d0*/  IMAD.WIDE R10, R3.reuse, 0x4, R8 ;  /* 0x00000004030a7825 */ /* 0x040fe400078e0208 */
[----:B------:R-:W2:Y:S04]  /*05e0*/  LDG.E R8, desc[UR4][R8.64] ;  /* 0x0000000408087981 */ /* 0x000ea8000c1e1900 */
[----:B------:R-:W2:Y:S01]  /*05f0*/  LDG.E R17, desc[UR4][R4.64+0x4] ;  /* 0x0000040404117981 */ /* 0x000ea2000c1e1900 */
[----:B------:R-:W-:-:S03]  /*0600*/  IMAD.WIDE R12, R3, 0x4, R10 ;  /* 0x00000004030c7825 */ /* 0x000fc600078e020a */
[----:B------:R-:W4:Y:S04]  /*0610*/  LDG.E R22, desc[UR4][R10.64] ;  /* 0x000000040a167981 */ /* 0x000f28000c1e1900 */
[----:B------:R-:W4:Y:S04]  /*0620*/  LDG.E R18, desc[UR4][R4.64+0x8] ;  /* 0x0000080404127981 */ /* 0x000f28000c1e1900 */
[----:B------:R-:W5:Y:S04]  /*0630*/  LDG.E R26, desc[UR4][R4.64+0xc] ;  /* 0x00000c04041a7981 */ /* 0x000f68000c1e1900 */
[----:B------:R-:W5:Y:S01]  /*0640*/  LDG.E R12, desc[UR4][R12.64] ;  /* 0x000000040c0c7981 */ /* 0x000f62000c1e1900 */
[----:B------:R-:W-:Y:S01]  /*0650*/  IADD3 R21, PT, PT, R21, 0x4, RZ ;  /* 0x0000000415157810 */ /* 0x000fe20007ffe0ff */
[----:B---3--:R-:W-:-:S04]  /*0660*/  FFMA R24, R15, R6, R24 ;  /* 0x000000060f187223 */ /* 0x008fc80000000018 */
[----:B--2---:R-:W-:-:S04]  /*0670*/  FFMA R17, R17, R8, R24 ;  /* 0x0000000811117223 */ /* 0x004fc80000000018 */
[----:B----4-:R-:W-:-:S04]  /*0680*/  FFMA R17, R18, R22, R17 ;  /* 0x0000001612117223 */ /* 0x010fc80000000011 */
[----:B-----5:R-:W-:-:S07]  /*0690*/  FFMA R24, R26, R12, R17 ;  /* 0x0000000c1a187223 */ /* 0x020fce0000000011 */
.L_x_3:
[----:B------:R-:W-:Y:S05]  /*06a0*/  @!P0 BRA `(.L_x_0) ;  /* 0x00000000007c8947 */ /* 0x000fea0003800000 */
[----:B------:R-:W-:Y:S01]  /*06b0*/  ISETP.NE.AND P1, PT, R16, 0x1, PT ;  /* 0x000000011000780c */ /* 0x000fe20003f25270 */
[----:B------:R-:W0:Y:S01]  /*06c0*/  LDC.64 R12, c[0x0][0x390] ;  /* 0x0000e400ff0c7b82 */ /* 0x000e220000000a00 */
[----:B------:R-:W-:-:S04]  /*06d0*/  LOP3.LUT R2, R2, 0x1, RZ, 0xc0, !PT ;  /* 0x0000000102027812 */ /* 0x000fc800078ec0ff */
[----:B------:R-:W-:-:S03]  /*06e0*/  ISETP.NE.U32.AND P0, PT, R2, 0x1, PT ;  /* 0x000000010200780c */ /* 0x000fc60003f05070 */
[----:B------:R-:W1:Y:S04]  /*06f0*/  LDC.64 R10, c[0x0][0x398] ;  /* 0x0000e600ff0a7b82 */ /* 0x000e680000000a00 */
[CC--:B------:R-:W-:Y:S02]  /*0700*/  @P1 IADD3 R15, PT, PT, R20.reuse, R21.reuse, RZ ;  /* 0x00000015140f1210 */ /* 0x0c0fe40007ffe0ff */
[----:B------:R-:W-:Y:S02]  /*0710*/  @P1 IADD3 R2, P2, PT, R20, R21, RZ ;  /* 0x0000001514021210 */ /* 0x000fe40007f5e0ff */
[----:B------:R-:W2:Y:S02]  /*0720*/  @P1 LDC.64 R4, c[0x0][0x390] ;  /* 0x0000e400ff041b82 */ /* 0x000ea40000000a00 */
[----:B------:R-:W-:-:S06]  /*0730*/  @P1 IADD3.X R14, PT, PT, RZ, RZ, RZ, P2, !PT ;  /* 0x000000ffff0e1210 */ /* 0x000fcc00017fe4ff */
[----:B------:R-:W3:Y:S01]  /*0740*/  LDC.64 R6, c[0x0][0x390] ;  /* 0x0000e400ff067b82 */ /* 0x000ee20000000a00 */
[----:B0-----:R-:W-:-:S04]  /*0750*/  @P1 IMAD.WIDE.U32 R12, R15, 0x4, R12 ;  /* 0x000000040f0c1825 */ /* 0x001fc800078e000c */
[C---:B------:R-:W-:Y:S01]  /*0760*/  @P1 IMAD R15, R21.reuse, R3, R0 ;  /* 0x00000003150f1224 */ /* 0x040fe200078e0200 */
[----:B------:R-:W-:Y:S01]  /*0770*/  @P1 IADD3 R21, PT, PT, R21, 0x2, RZ ;  /* 0x0000000215151810 */ /* 0x000fe20007ffe0ff */
[----:B------:R-:W4:Y:S01]  /*0780*/  @P1 LDG.E R13, desc[UR4][R12.64] ;  /* 0x000000040c0d1981 */ /* 0x000f22000c1e1900 */
[----:B------:R-:W0:Y:S01]  /*0790*/  LDC.64 R8, c[0x0][0x398] ;  /* 0x0000e600ff087b82 */ /* 0x000e220000000a00 */
[----:B-1----:R-:W-:Y:S01]  /*07a0*/  @P1 IMAD.WIDE R10, R15, 0x4, R10 ;  /* 0x000000040f0a1825 */ /* 0x002fe200078e020a */
[----:B------:R-:W-:Y:S02]  /*07b0*/  @!P0 IADD3 R17, PT, PT, R20, R21, RZ ;  /* 0x0000001514118210 */ /* 0x000fe40007ffe0ff */
[----:B--2---:R-:W-:Y:S01]  /*07c0*/  @P1 LEA R4, P2, R2, R4, 0x2 ;  /* 0x0000000402041211 */ /* 0x004fe200078410ff */
[----:B------:R-:W-:-:S03]  /*07d0*/  @!P0 IMAD R21, R21, R3, R0 ;  /* 0x0000000315158224 */ /* 0x000fc600078e0200 */
[----:B------:R-:W-:Y:S01]  /*07e0*/  @P1 LEA.HI.X R5, R2, R5, R14, 0x2, P2 ;  /* 0x0000000502051211 */ /* 0x000fe200010f140e */
[----:B------:R-:W-:Y:S01]  /*07f0*/  @P1 IMAD.WIDE R14, R3, 0x4, R10 ;  /* 0x00000004030e1825 */ /* 0x000fe200078e020a */
[----:B------:R-:W4:Y:S03]  /*0800*/  @P1 LDG.E R2, desc[UR4][R10.64] ;  /* 0x000000040a021981 */ /* 0x000f26000c1e1900 */
[----:B---3--:R-:W-:Y:S01]  /*0810*/  @!P0 IMAD.WIDE.U32 R6, R17, 0x4, R6 ;  /* 0x0000000411068825 */ /* 0x008fe200078e0006 */
[----:B------:R-:W2:Y:S04]  /*0820*/  @P1 LDG.E R5, desc[UR4][R4.64+0x4] ;  /* 0x0000040404051981 */ /* 0x000ea8000c1e1900 */
[----:B------:R-:W2:Y:S01]  /*0830*/  @P1 LDG.E R14, desc[UR4][R14.64] ;  /* 0x000000040e0e1981 */ /* 0x000ea2000c1e1900 */
[----:B0-----:R-:W-:-:S03]  /*0840*/  @!P0 IMAD.WIDE R8, R21, 0x4, R8 ;  /* 0x0000000415088825 */ /* 0x001fc600078e0208 */
[----:B------:R-:W3:Y:S04]  /*0850*/  @!P0 LDG.E R7, desc[UR4][R6.64] ;  /* 0x0000000406078981 */ /* 0x000ee8000c1e1900 */
[----:B------:R-:W3:Y:S01]  /*0860*/  @!P0 LDG.E R8, desc[UR4][R8.64] ;  /* 0x0000000408088981 */ /* 0x000ee2000c1e1900 */
[----:B----4-:R-:W-:-:S04]  /*0870*/  @P1 FFMA R2, R13, R2, R24 ;  /* 0x000000020d021223 */ /* 0x010fc80000000018 */
[----:B--2---:R-:W-:-:S04]  /*0880*/  @P1 FFMA R24, R5, R14, R2 ;  /* 0x0000000e05181223 */ /* 0x004fc80000000002 */
[----:B---3--:R-:W-:-:S07]  /*0890*/  @!P0 FFMA R24, R7, R8, R24 ;  /* 0x0000000807188223 */ /* 0x008fce0000000018 */
.L_x_0:
[----:B------:R-:W0:Y:S01]  /*08a0*/  LDC.64 R4, c[0x0][0x3a0] ;  /* 0x0000e800ff047b82 */ /* 0x000e220000000a00 */
[----:B------:R-:W-:-:S04]  /*08b0*/  IMAD R3, R19, R3, R0 ;  /* 0x0000000313037224 */ /* 0x000fc800078e0200 */
[----:B0-----:R-:W-:-:S05]  /*08c0*/  IMAD.WIDE R2, R3, 0x4, R4 ;  /* 0x0000000403027825 */ /* 0x001fca00078e0204 */
[----:B------:R-:W-:Y:S01]  /*08d0*/  STG.E desc[UR4][R2.64], R24 ;  /* 0x0000001802007986 */ /* 0x000fe2000c101904 */
[----:B------:R-:W-:Y:S05]  /*08e0*/  EXIT ;  /* 0x000000000000794d */ /* 0x000fea0003800000 */
.L_x_4:
[----:B------:R-:W-:-:S00]  /*08f0*/  BRA `(.L_x_4) ;  /* 0xfffffffc00fc7947 */ /* 0x000fc0000383ffff */
[----:B------:R-:W-:-:S00]  /*0900*/  NOP ;  /* 0x0000000000007918 */ /* 0x000fc00000000000 */
[----:B------:R-:W-:-:S00]  /*0910*/  NOP ;  /* 0x0000000000007918 */ /* 0x000fc00000000000 */
[----:B------:R-:W-:-:S00]  /*0920*/  NOP ;  /* 0x0000000000007918 */ /* 0x000fc00000000000 */
[----:B------:R-:W-:-:S00]  /*0930*/  NOP ;  /* 0x0000000000007918 */ /* 0x000fc00000000000 */
[----:B------:R-:W-:-:S00]  /*0940*/  NOP ;  /* 0x0000000000007918 */ /* 0x000fc00000000000 */
[----:B------:R-:W-:-:S00]  /*0950*/  NOP ;  /* 0x0000000000007918 */ /* 0x000fc00000000000 */
[----:B------:R-:W-:-:S00]  /*0960*/  NOP ;  /* 0x0000000000007918 */ /* 0x000fc00000000000 */
[----:B------:R-:W-:-:S00]  /*0970*/  NOP ;  /* 0x0000000000007918 */ /* 0x000fc00000000000 */
.L_x_5:


//--------------------- .nv.shared.reserved.0     --------------------------
	.section	.nv.shared.reserved.0,"aw",@nobits
	.weak		__nv_reservedSMEM_offset_0_alias
	.size		__nv_reservedSMEM_offset_0_alias, 0, 64
	.other		__nv_reservedSMEM_offset_0_alias,@"STO_CUDA_RESERVED_SHARED STV_DEFAULT"
__nv_reservedSMEM_offset_0_alias:
	.zero		0
	.zero		64


//--------------------- .nv.constant0._Z10gemm_naiveiiiPKfS0_Pf --------------------------
	.section	.nv.constant0._Z10gemm_naiveiiiPKfS0_Pf,"a",@progbits
	.sectionflags	@""
	.align	4
.nv.constant0._Z10gemm_naiveiiiPKfS0_Pf:
	.zero		936


//--------------------- SYMBOLS --------------------------

	.type		.nv.reservedSmem.offset0,@object
	.size		.nv.reservedSmem.offset0,0x4
